//
// Generated by NVIDIA NVVM Compiler
//
// Compiler Build ID: CL-36424714
// Cuda compilation tools, release 13.0, V13.0.88
// Based on NVVM 20.0.0
//

.version 9.0
.target sm_100
.address_size 64

	// .globl	_Z6kernelPfS_lii

.visible .entry _Z6kernelPfS_lii(
	.param .u64 .ptr .align 1 _Z6kernelPfS_lii_param_0,
	.param .u64 .ptr .align 1 _Z6kernelPfS_lii_param_1,
	.param .u64 _Z6kernelPfS_lii_param_2,
	.param .u32 _Z6kernelPfS_lii_param_3,
	.param .u32 _Z6kernelPfS_lii_param_4
)
{
	.reg .pred 	%p<13>;
	.reg .b32 	%r<26>;
	.reg .b32 	%f<6>;
	.reg .b64 	%rd<87>;

	ld.param.u64 	%rd40, [_Z6kernelPfS_lii_param_0];
	ld.param.u64 	%rd41, [_Z6kernelPfS_lii_param_1];
	ld.param.u64 	%rd42, [_Z6kernelPfS_lii_param_2];
	ld.param.u32 	%r2, [_Z6kernelPfS_lii_param_3];
	ld.param.u32 	%r3, [_Z6kernelPfS_lii_param_4];
	cvta.to.global.u64 	%rd1, %rd40;
	cvta.to.global.u64 	%rd2, %rd41;
	mov.u32 	%r4, %ctaid.x;
	mov.u32 	%r5, %ntid.x;
	mov.u32 	%r6, %tid.x;
	mad.lo.s32 	%r7, %r4, %r5, %r6;
	cvt.s64.s32 	%rd3, %r2;
	mul.lo.s64 	%rd43, %rd42, %rd3;
	cvt.s64.s32 	%rd81, %r7;
	add.s64 	%rd5, %rd43, %rd81;
	mul.lo.s32 	%r1, %r3, %r2;
	setp.lt.s64 	%p1, %rd43, 1;
	@%p1 bra 	$L__BB0_24;
	cvt.s64.s32 	%rd6, %r1;
	add.s64 	%rd44, %rd3, %rd81;
	max.s64 	%rd45, %rd5, %rd44;
	setp.lt.s64 	%p2, %rd44, %rd5;
	selp.u64 	%rd7, 1, 0, %p2;
	add.s64 	%rd46, %rd44, %rd7;
	sub.s64 	%rd8, %rd45, %rd46;
	max.u64 	%rd9, %rd3, 1;
	or.b64  	%rd47, %rd8, %rd9;
	and.b64  	%rd48, %rd47, -4294967296;
	setp.ne.s64 	%p3, %rd48, 0;
	@%p3 bra 	$L__BB0_3;
	cvt.u32.u64 	%r8, %rd9;
	cvt.u32.u64 	%r9, %rd8;
	div.u32 	%r10, %r9, %r8;
	cvt.u64.u32 	%rd77, %r10;
	bra.uni 	$L__BB0_4;
$L__BB0_3:
	div.u64 	%rd77, %rd8, %rd9;
$L__BB0_4:
	add.s64 	%rd13, %rd77, %rd7;
	and.b64  	%rd49, %rd13, 3;
	setp.eq.s64 	%p4, %rd49, 3;
	@%p4 bra 	$L__BB0_10;
	add.s64 	%rd50, %rd13, 1;
	and.b64  	%rd51, %rd50, 3;
	neg.s64 	%rd78, %rd51;
	cvt.u32.u64 	%r11, %rd6;
$L__BB0_6:
	.pragma "nounroll";
	or.b64  	%rd52, %rd81, %rd6;
	and.b64  	%rd53, %rd52, -4294967296;
	setp.ne.s64 	%p5, %rd53, 0;
	@%p5 bra 	$L__BB0_8;
	cvt.u32.u64 	%r12, %rd81;
	rem.u32 	%r13, %r12, %r11;
	cvt.u64.u32 	%rd80, %r13;
	bra.uni 	$L__BB0_9;
$L__BB0_8:
	rem.s64 	%rd80, %rd81, %rd6;
$L__BB0_9:
	shl.b64 	%rd54, %rd80, 2;
	add.s64 	%rd55, %rd2, %rd54;
	ld.global.f32 	%f1, [%rd55];
	add.s64 	%rd56, %rd1, %rd54;
	st.global.f32 	[%rd56], %f1;
	add.s64 	%rd81, %rd81, %rd3;
	add.s64 	%rd78, %rd78, 1;
	setp.ne.s64 	%p6, %rd78, 0;
	@%p6 bra 	$L__BB0_6;
$L__BB0_10:
	setp.lt.u64 	%p7, %rd13, 3;
	@%p7 bra 	$L__BB0_24;
$L__BB0_11:
	or.b64  	%rd57, %rd81, %rd6;
	and.b64  	%rd58, %rd57, -4294967296;
	setp.ne.s64 	%p8, %rd58, 0;
	@%p8 bra 	$L__BB0_13;
	cvt.u32.u64 	%r14, %rd6;
	cvt.u32.u64 	%r15, %rd81;
	rem.u32 	%r16, %r15, %r14;
	cvt.u64.u32 	%rd83, %r16;
	bra.uni 	$L__BB0_14;
$L__BB0_13:
	rem.s64 	%rd83, %rd81, %rd6;
$L__BB0_14:
	shl.b64 	%rd59, %rd83, 2;
	add.s64 	%rd60, %rd2, %rd59;
	ld.global.f32 	%f2, [%rd60];
	add.s64 	%rd61, %rd1, %rd59;
	st.global.f32 	[%rd61], %f2;
	add.s64 	%rd27, %rd81, %rd3;
	or.b64  	%rd62, %rd27, %rd6;
	and.b64  	%rd63, %rd62, -4294967296;
	setp.ne.s64 	%p9, %rd63, 0;
	@%p9 bra 	$L__BB0_16;
	cvt.u32.u64 	%r17, %rd6;
	cvt.u32.u64 	%r18, %rd27;
	rem.u32 	%r19, %r18, %r17;
	cvt.u64.u32 	%rd84, %r19;
	bra.uni 	$L__BB0_17;
$L__BB0_16:
	rem.s64 	%rd84, %rd27, %rd6;
$L__BB0_17:
	shl.b64 	%rd64, %rd84, 2;
	add.s64 	%rd65, %rd2, %rd64;
	ld.global.f32 	%f3, [%rd65];
	add.s64 	%rd66, %rd1, %rd64;
	st.global.f32 	[%rd66], %f3;
	add.s64 	%rd31, %rd27, %rd3;
	or.b64  	%rd67, %rd31, %rd6;
	and.b64  	%rd68, %rd67, -4294967296;
	setp.ne.s64 	%p10, %rd68, 0;
	@%p10 bra 	$L__BB0_19;
	cvt.u32.u64 	%r20, %rd6;
	cvt.u32.u64 	%r21, %rd31;
	rem.u32 	%r22, %r21, %r20;
	cvt.u64.u32 	%rd85, %r22;
	bra.uni 	$L__BB0_20;
$L__BB0_19:
	rem.s64 	%rd85, %rd31, %rd6;
$L__BB0_20:
	shl.b64 	%rd69, %rd85, 2;
	add.s64 	%rd70, %rd2, %rd69;
	ld.global.f32 	%f4, [%rd70];
	add.s64 	%rd71, %rd1, %rd69;
	st.global.f32 	[%rd71], %f4;
	add.s64 	%rd35, %rd31, %rd3;
	or.b64  	%rd72, %rd35, %rd6;
	and.b64  	%rd73, %rd72, -4294967296;
	setp.ne.s64 	%p11, %rd73, 0;
	@%p11 bra 	$L__BB0_22;
	cvt.u32.u64 	%r23, %rd6;
	cvt.u32.u64 	%r24, %rd35;
	rem.u32 	%r25, %r24, %r23;
	cvt.u64.u32 	%rd86, %r25;
	bra.uni 	$L__BB0_23;
$L__BB0_22:
	rem.s64 	%rd86, %rd35, %rd6;
$L__BB0_23:
	shl.b64 	%rd74, %rd86, 2;
	add.s64 	%rd75, %rd2, %rd74;
	ld.global.f32 	%f5, [%rd75];
	add.s64 	%rd76, %rd1, %rd74;
	st.global.f32 	[%rd76], %f5;
	add.s64 	%rd81, %rd35, %rd3;
	setp.lt.s64 	%p12, %rd81, %rd5;
	@%p12 bra 	$L__BB0_11;
$L__BB0_24:
	ret;

}


// ===== COMPILED SASS (sm_100) =====

	.target	sm_100

	.elftype	@"ET_EXEC"


//--------------------- .note.nv.tkinfo           --------------------------
	.section	.note.nv.tkinfo,"",@"SHT_NOTE"
	.sectionflags	@"SHF_NOTE_NV_TKINFO"
	.tkinfo
        /*0018*/ 	.word	0x00000002
        /*0030*/ 	.string	""
        /*0030*/ 	.string	"ptxas"
        /*0030*/ 	.string	"Cuda compilation tools, release 13.0, V13.0.88"
        /*0030*/ 	.string	"Build cuda_13.0.r13.0/compiler.36424714_0"
        /*0030*/ 	.string	"-arch sm_100 -m 64 "



//--------------------- .note.nv.cuinfo           --------------------------
	.section	.note.nv.cuinfo,"",@"SHT_NOTE"
	.sectionflags	@"SHF_NOTE_NV_CUINFO"
        /*0018*/ 	.short	0x0002
        /*001a*/ 	.short	0x0064
        /*001c*/ 	.short	0x0082
	.zero		2


//--------------------- .nv.info                  --------------------------
	.section	.nv.info,"",@"SHT_CUDA_INFO"
	.align	4


	//----- nvinfo : EIATTR_REGCOUNT
	.align		4
        /*0000*/ 	.byte	0x04, 0x2f
        /*0002*/ 	.short	(.L_1 - .L_0)
	.align		4
.L_0:
        /*0004*/ 	.word	index@(_Z6kernelPfS_lii)
        /*0008*/ 	.word	0x0000001c


	//----- nvinfo : EIATTR_FRAME_SIZE
	.align		4
.L_1:
        /*000c*/ 	.byte	0x04, 0x11
        /*000e*/ 	.short	(.L_3 - .L_2)
	.align		4
.L_2:
        /*0010*/ 	.word	index@($__internal_1_$__cuda_sm20_rem_s64)
        /*0014*/ 	.word	0x00000000


	//----- nvinfo : EIATTR_FRAME_SIZE
	.align		4
.L_3:
        /*0018*/ 	.byte	0x04, 0x11
        /*001a*/ 	.short	(.L_5 - .L_4)
	.align		4
.L_4:
        /*001c*/ 	.word	index@($__internal_0_$__cuda_sm20_div_u64)
        /*0020*/ 	.word	0x00000000


	//----- nvinfo : EIATTR_FRAME_SIZE
	.align		4
.L_5:
        /*0024*/ 	.byte	0x04, 0x11
        /*0026*/ 	.short	(.L_7 - .L_6)
	.align		4
.L_6:
        /*0028*/ 	.word	index@(_Z6kernelPfS_lii)
        /*002c*/ 	.word	0x00000000


	//----- nvinfo : EIATTR_MIN_STACK_SIZE
	.align		4
.L_7:
        /*0030*/ 	.byte	0x04, 0x12
        /*0032*/ 	.short	(.L_9 - .L_8)
	.align		4
.L_8:
        /*0034*/ 	.word	index@(_Z6kernelPfS_lii)
        /*0038*/ 	.word	0x00000000
.L_9:


//--------------------- .nv.compat                --------------------------
	.section	.nv.compat,"",@"SHT_CUDA_COMPAT_INFO"
	.align	4
        /*0000*/ 	.byte	0x02, 0x09, 0x00, 0x00, 0x02, 0x02, 0x01, 0x00, 0x02, 0x05, 0x05, 0x00, 0x03, 0x07, 0x01, 0x01
        /*0010*/ 	.byte	0x02, 0x03, 0x00, 0x00, 0x02, 0x06, 0x01, 0x00, 0x04, 0x0b, 0x08, 0x00, 0x09, 0x00, 0x00, 0x00
        /*0020*/ 	.byte	0x00, 0x00, 0x00, 0x00


//--------------------- .nv.info._Z6kernelPfS_lii --------------------------
	.section	.nv.info._Z6kernelPfS_lii,"",@"SHT_CUDA_INFO"
	.sectionflags	@""
	.align	4


	//----- nvinfo : EIATTR_CUDA_API_VERSION
	.align		4
        /*0000*/ 	.byte	0x04, 0x37
        /*0002*/ 	.short	(.L_11 - .L_10)
.L_10:
        /*0004*/ 	.word	0x00000082


	//----- nvinfo : EIATTR_KPARAM_INFO
	.align		4
.L_11:
        /*0008*/ 	.byte	0x04, 0x17
        /*000a*/ 	.short	(.L_13 - .L_12)
.L_12:
        /*000c*/ 	.word	0x00000000
        /*0010*/ 	.short	0x0004
        /*0012*/ 	.short	0x001c
        /*0014*/ 	.byte	0x00, 0xf0, 0x11, 0x00


	//----- nvinfo : EIATTR_KPARAM_INFO
	.align		4
.L_13:
        /*0018*/ 	.byte	0x04, 0x17
        /*001a*/ 	.short	(.L_15 - .L_14)
.L_14:
        /*001c*/ 	.word	0x00000000
        /*0020*/ 	.short	0x0003
        /*0022*/ 	.short	0x0018
        /*0024*/ 	.byte	0x00, 0xf0, 0x11, 0x00


	//----- nvinfo : EIATTR_KPARAM_INFO
	.align		4
.L_15:
        /*0028*/ 	.byte	0x04, 0x17
        /*002a*/ 	.short	(.L_17 - .L_16)
.L_16:
        /*002c*/ 	.word	0x00000000
        /*0030*/ 	.short	0x0002
        /*0032*/ 	.short	0x0010
        /*0034*/ 	.byte	0x00, 0xf0, 0x21, 0x00


	//----- nvinfo : EIATTR_KPARAM_INFO
	.align		4
.L_17:
        /*0038*/ 	.byte	0x04, 0x17
        /*003a*/ 	.short	(.L_19 - .L_18)
.L_18:
        /*003c*/ 	.word	0x00000000
        /*0040*/ 	.short	0x0001
        /*0042*/ 	.short	0x0008
        /*0044*/ 	.byte	0x00, 0xf5, 0x21, 0x00


	//----- nvinfo : EIATTR_KPARAM_INFO
	.align		4
.L_19:
        /*0048*/ 	.byte	0x04, 0x17
        /*004a*/ 	.short	(.L_21 - .L_20)
.L_20:
        /*004c*/ 	.word	0x00000000
        /*0050*/ 	.short	0x0000
        /*0052*/ 	.short	0x0000
        /*0054*/ 	.byte	0x00, 0xf5, 0x21, 0x00


	//----- nvinfo : EIATTR_SPARSE_MMA_MASK
	.align		4
.L_21:
        /*0058*/ 	.byte	0x03, 0x50
        /*005a*/ 	.short	0x0000


	//----- nvinfo : EIATTR_MAXREG_COUNT
	.align		4
        /*005c*/ 	.byte	0x03, 0x1b
        /*005e*/ 	.short	0x00ff


	//----- nvinfo : EIATTR_MERCURY_ISA_VERSION
	.align		4
        /*0060*/ 	.byte	0x03, 0x5f
        /*0062*/ 	.short	0x0101


	//----- nvinfo : EIATTR_VRC_CTA_INIT_COUNT
	.align		4
        /*0064*/ 	.byte	0x02, 0x4a
	.zero		1
	.zero		1


	//----- nvinfo : EIATTR_EXIT_INSTR_OFFSETS
	.align		4
        /*0068*/ 	.byte	0x04, 0x1c
        /*006a*/ 	.short	(.L_23 - .L_22)


	//   ....[0]....
.L_22:
        /*006c*/ 	.word	0x000000e0


	//   ....[1]....
        /*0070*/ 	.word	0x00000820


	//   ....[2]....
        /*0074*/ 	.word	0x00001260


	//----- nvinfo : EIATTR_CRS_STACK_SIZE
	.align		4
.L_23:
        /*0078*/ 	.byte	0x04, 0x1e
        /*007a*/ 	.short	(.L_25 - .L_24)
.L_24:
        /*007c*/ 	.word	0x00000000


	//----- nvinfo : EIATTR_CBANK_PARAM_SIZE
	.align		4
.L_25:
        /*0080*/ 	.byte	0x03, 0x19
        /*0082*/ 	.short	0x0020


	//----- nvinfo : EIATTR_PARAM_CBANK
	.align		4
        /*0084*/ 	.byte	0x04, 0x0a
        /*0086*/ 	.short	(.L_27 - .L_26)
	.align		4
.L_26:
        /*0088*/ 	.word	index@(.nv.constant0._Z6kernelPfS_lii)
        /*008c*/ 	.short	0x0380
        /*008e*/ 	.short	0x0020


	//----- nvinfo : EIATTR_SW_WAR
	.align		4
.L_27:
        /*0090*/ 	.byte	0x04, 0x36
        /*0092*/ 	.short	(.L_29 - .L_28)
.L_28:
        /*0094*/ 	.word	0x00000008
.L_29:


//--------------------- .nv.callgraph             --------------------------
	.section	.nv.callgraph,"",@"SHT_CUDA_CALLGRAPH"
	.align	4
	.sectionentsize	8
	.align		4
        /*0000*/ 	.word	0x00000000
	.align		4
        /*0004*/ 	.word	0xffffffff
	.align		4
        /*0008*/ 	.word	0x00000000
	.align		4
        /*000c*/ 	.word	0xfffffffe
	.align		4
        /*0010*/ 	.word	0x00000000
	.align		4
        /*0014*/ 	.word	0xfffffffd
	.align		4
        /*0018*/ 	.word	0x00000000
	.align		4
        /*001c*/ 	.word	0xfffffffc


//--------------------- .text._Z6kernelPfS_lii    --------------------------
	.section	.text._Z6kernelPfS_lii,"ax",@progbits
	.align	128
        .global         _Z6kernelPfS_lii
        .type           _Z6kernelPfS_lii,@function
        .size           _Z6kernelPfS_lii,(.L_x_24 - _Z6kernelPfS_lii)
        .other          _Z6kernelPfS_lii,@"STO_CUDA_ENTRY STV_DEFAULT"
_Z6kernelPfS_lii:
.text._Z6kernelPfS_lii:
[----:B------:R-:W-:Y:S01]  /*0000*/  LDC R1, c[0x0][0x37c] ;  /* 0x0000df00ff017b82 */ /* 0x000fe20000000800 */
[----:B------:R-:W0:Y:S07]  /*0010*/  LDCU UR4, c[0x0][0x398] ;  /* 0x00007300ff0477ac */ /* 0x000e2e0008000800 */
[----:B------:R-:W1:Y:S01]  /*0020*/  LDC.64 R6, c[0x0][0x390] ;  /* 0x0000e400ff067b82 */ /* 0x000e620000000a00 */
[----:B------:R-:W2:Y:S07]  /*0030*/  S2R R5, SR_TID.X ;  /* 0x0000000000057919 */ /* 0x000eae0000002100 */
[----:B------:R-:W2:Y:S08]  /*0040*/  S2UR UR5, SR_CTAID.X ;  /* 0x00000000000579c3 */ /* 0x000eb00000002500 */
[----:B------:R-:W2:Y:S01]  /*0050*/  LDC R0, c[0x0][0x360] ;  /* 0x0000d800ff007b82 */ /* 0x000ea20000000800 */
[----:B0-----:R-:W-:-:S06]  /*0060*/  USHF.R.S32.HI UR8, URZ, 0x1f, UR4 ;  /* 0x0000001fff087899 */ /* 0x001fcc0008011404 */
[C---:B-1----:R-:W-:Y:S02]  /*0070*/  IMAD R4, R6.reuse, UR8, RZ ;  /* 0x0000000806047c24 */ /* 0x042fe4000f8e02ff */
[----:B------:R-:W-:-:S04]  /*0080*/  IMAD.WIDE.U32 R2, R6, UR4, RZ ;  /* 0x0000000406027c25 */ /* 0x000fc8000f8e00ff */
[----:B------:R-:W-:Y:S01]  /*0090*/  IMAD R7, R7, UR4, R4 ;  /* 0x0000000407077c24 */ /* 0x000fe2000f8e0204 */
[----:B------:R-:W-:-:S03]  /*00a0*/  ISETP.GE.U32.AND P0, PT, R2, 0x1, PT ;  /* 0x000000010200780c */ /* 0x000fc60003f06070 */
[----:B------:R-:W-:-:S05]  /*00b0*/  IMAD.IADD R7, R3, 0x1, R7 ;  /* 0x0000000103077824 */ /* 0x000fca00078e0207 */
[----:B------:R-:W-:Y:S01]  /*00c0*/  ISETP.GE.AND.EX P0, PT, R7, RZ, PT, P0 ;  /* 0x000000ff0700720c */ /* 0x000fe20003f06300 */
[----:B--2---:R-:W-:-:S12]  /*00d0*/  IMAD R0, R0, UR5, R5 ;  /* 0x0000000500007c24 */ /* 0x004fd8000f8e0205 */
[----:B------:R-:W-:Y:S05]  /*00e0*/  @!P0 EXIT ;  /* 0x000000000000894d */ /* 0x000fea0003800000 */
[----:B------:R-:W-:Y:S01]  /*00f0*/  SHF.R.S32.HI R4, RZ, 0x1f, R0 ;  /* 0x0000001fff047819 */ /* 0x000fe20000011400 */
[----:B------:R-:W-:Y:S01]  /*0100*/  UISETP.GT.U32.AND UP0, UPT, UR4, 0x1, UPT ;  /* 0x000000010400788c */ /* 0x000fe2000bf04070 */
[C---:B------:R-:W-:Y:S01]  /*0110*/  IADD3 R3, P0, PT, R0.reuse, R2, RZ ;  /* 0x0000000200037210 */ /* 0x040fe20007f1e0ff */
[----:B------:R-:W-:Y:S01]  /*0120*/  BSSY.RECONVERGENT B0, `(.L_x_0) ;  /* 0x000002b000007945 */ /* 0x000fe20003800200 */
[----:B------:R-:W-:Y:S01]  /*0130*/  IADD3 R6, P1, PT, R0, UR4, RZ ;  /* 0x0000000400067c10 */ /* 0x000fe2000ff3e0ff */
[----:B------:R-:W-:Y:S01]  /*0140*/  IMAD.MOV.U32 R2, RZ, RZ, R4 ;  /* 0x000000ffff027224 */ /* 0x000fe200078e0004 */
[----:B------:R-:W-:Y:S01]  /*0150*/  UISETP.GT.U32.AND.EX UP0, UPT, UR8, URZ, UPT, UP0 ;  /* 0x000000ff0800728c */ /* 0x000fe2000bf04100 */
[----:B------:R-:W-:Y:S01]  /*0160*/  IMAD.X R5, R4, 0x1, R7, P0 ;  /* 0x0000000104057824 */ /* 0x000fe200000e0607 */
[----:B------:R-:W-:Y:S02]  /*0170*/  ISETP.GE.U32.AND P0, PT, R6, R3, PT ;  /* 0x000000030600720c */ /* 0x000fe40003f06070 */
[----:B------:R-:W-:Y:S01]  /*0180*/  IADD3.X R10, PT, PT, R2, UR8, RZ, P1, !PT ;  /* 0x00000008020a7c10 */ /* 0x000fe20008ffe4ff */
[----:B------:R-:W-:Y:S01]  /*0190*/  USEL UR5, UR8, URZ, UP0 ;  /* 0x000000ff08057287 */ /* 0x000fe20008000000 */
[----:B------:R-:W-:Y:S01]  /*01a0*/  ISETP.GT.U32.AND P1, PT, R3, R6, PT ;  /* 0x000000060300720c */ /* 0x000fe20003f24070 */
[----:B------:R-:W-:Y:S01]  /*01b0*/  USEL UR4, UR4, 0x1, UP0 ;  /* 0x0000000104047887 */ /* 0x000fe20008000000 */
[----:B------:R-:W-:-:S02]  /*01c0*/  ISETP.GE.AND.EX P0, PT, R10, R5, PT, P0 ;  /* 0x000000050a00720c */ /* 0x000fc40003f06300 */
[----:B------:R-:W-:Y:S02]  /*01d0*/  ISETP.GT.AND.EX P1, PT, R5, R10, PT, P1 ;  /* 0x0000000a0500720c */ /* 0x000fe40003f24310 */
[----:B------:R-:W-:Y:S02]  /*01e0*/  SEL R4, RZ, 0x1, P0 ;  /* 0x00000001ff047807 */ /* 0x000fe40000000000 */
[----:B------:R-:W-:Y:S02]  /*01f0*/  SEL R7, R3, R6, P1 ;  /* 0x0000000603077207 */ /* 0x000fe40000800000 */
[----:B------:R-:W-:Y:S02]  /*0200*/  SEL R8, R5, R10, P1 ;  /* 0x0000000a05087207 */ /* 0x000fe40000800000 */
[----:B------:R-:W-:-:S04]  /*0210*/  IADD3 R6, P0, P1, R7, -R6, -R4 ;  /* 0x8000000607067210 */ /* 0x000fc8000791e804 */
[----:B------:R-:W-:-:S04]  /*0220*/  IADD3.X R7, PT, PT, R8, -0x1, ~R10, P0, P1 ;  /* 0xffffffff08077810 */ /* 0x000fc800007e2c0a */
[----:B------:R-:W-:-:S04]  /*0230*/  LOP3.LUT R8, R7, UR5, RZ, 0xfc, !PT ;  /* 0x0000000507087c12 */ /* 0x000fc8000f8efcff */
[----:B------:R-:W-:-:S13]  /*0240*/  ISETP.NE.U32.AND P0, PT, R8, RZ, PT ;  /* 0x000000ff0800720c */ /* 0x000fda0003f05070 */
[----:B------:R-:W-:Y:S05]  /*0250*/  @P0 BRA `(.L_x_1) ;  /* 0x0000000000540947 */ /* 0x000fea0003800000 */
[----:B------:R-:W0:Y:S01]  /*0260*/  I2F.U32.RP R7, UR4 ;  /* 0x0000000400077d06 */ /* 0x000e220008209000 */
[----:B------:R-:W-:-:S07]  /*0270*/  ISETP.NE.U32.AND P2, PT, RZ, UR4, PT ;  /* 0x00000004ff007c0c */ /* 0x000fce000bf45070 */
[----:B0-----:R-:W0:Y:S02]  /*0280*/  MUFU.RCP R7, R7 ;  /* 0x0000000700077308 */ /* 0x001e240000001000 */
[----:B0-----:R-:W-:Y:S02]  /*0290*/  VIADD R8, R7, 0xffffffe ;  /* 0x0ffffffe07087836 */ /* 0x001fe40000000000 */
[----:B------:R-:W-:-:S04]  /*02a0*/  IMAD.MOV.U32 R7, RZ, RZ, RZ ;  /* 0x000000ffff077224 */ /* 0x000fc800078e00ff */
[----:B------:R0:W1:Y:S02]  /*02b0*/  F2I.FTZ.U32.TRUNC.NTZ R9, R8 ;  /* 0x0000000800097305 */ /* 0x000064000021f000 */
[----:B0-----:R-:W-:Y:S02]  /*02c0*/  IMAD.MOV.U32 R8, RZ, RZ, RZ ;  /* 0x000000ffff087224 */ /* 0x001fe400078e00ff */
[----:B-1----:R-:W-:-:S04]  /*02d0*/  IMAD.MOV R11, RZ, RZ, -R9 ;  /* 0x000000ffff0b7224 */ /* 0x002fc800078e0a09 */
[----:B------:R-:W-:-:S04]  /*02e0*/  IMAD R11, R11, UR4, RZ ;  /* 0x000000040b0b7c24 */ /* 0x000fc8000f8e02ff */
[----:B------:R-:W-:-:S06]  /*02f0*/  IMAD.HI.U32 R9, R9, R11, R8 ;  /* 0x0000000b09097227 */ /* 0x000fcc00078e0008 */
[----:B------:R-:W-:-:S04]  /*0300*/  IMAD.HI.U32 R9, R9, R6, RZ ;  /* 0x0000000609097227 */ /* 0x000fc800078e00ff */
[----:B------:R-:W-:-:S04]  /*0310*/  IMAD.MOV R11, RZ, RZ, -R9 ;  /* 0x000000ffff0b7224 */ /* 0x000fc800078e0a09 */
[----:B------:R-:W-:-:S05]  /*0320*/  IMAD R6, R11, UR4, R6 ;  /* 0x000000040b067c24 */ /* 0x000fca000f8e0206 */
[----:B------:R-:W-:-:S13]  /*0330*/  ISETP.GE.U32.AND P0, PT, R6, UR4, PT ;  /* 0x0000000406007c0c */ /* 0x000fda000bf06070 */
[----:B------:R-:W-:Y:S02]  /*0340*/  @P0 VIADD R6, R6, -UR4 ;  /* 0x8000000406060c36 */ /* 0x000fe40008000000 */
[----:B------:R-:W-:-:S03]  /*0350*/  @P0 VIADD R9, R9, 0x1 ;  /* 0x0000000109090836 */ /* 0x000fc60000000000 */
[----:B------:R-:W-:-:S13]  /*0360*/  ISETP.GE.U32.AND P1, PT, R6, UR4, PT ;  /* 0x0000000406007c0c */ /* 0x000fda000bf26070 */
[----:B------:R-:W-:Y:S01]  /*0370*/  @P1 VIADD R9, R9, 0x1 ;  /* 0x0000000109091836 */ /* 0x000fe20000000000 */
[----:B------:R-:W-:-:S04]  /*0380*/  @!P2 LOP3.LUT R9, RZ, UR4, RZ, 0x33, !PT ;  /* 0x00000004ff09ac12 */ /* 0x000fc8000f8e33ff */
[----:B------:R-:W-:Y:S01]  /*0390*/  MOV R6, R9 ;  /* 0x0000000900067202 */ /* 0x000fe20000000f00 */
[----:B------:R-:W-:Y:S06]  /*03a0*/  BRA `(.L_x_2) ;  /* 0x0000000000087947 */ /* 0x000fec0003800000 */
.L_x_1:
[----:B------:R-:W-:-:S07]  /*03b0*/  MOV R8, 0x3d0 ;  /* 0x000003d000087802 */ /* 0x000fce0000000f00 */
[----:B------:R-:W-:Y:S05]  /*03c0*/  CALL.REL.NOINC `($__internal_0_$__cuda_sm20_div_u64) ;  /* 0x0000000c00a87944 */ /* 0x000fea0003c00000 */
.L_x_2:
[----:B------:R-:W-:Y:S05]  /*03d0*/  BSYNC.RECONVERGENT B0 ;  /* 0x0000000000007941 */ /* 0x000fea0003800200 */
.L_x_0:
[----:B------:R-:W-:Y:S01]  /*03e0*/  IADD3 R4, P1, PT, R6, R4, RZ ;  /* 0x0000000406047210 */ /* 0x000fe20007f3e0ff */
[----:B------:R-:W0:Y:S01]  /*03f0*/  LDCU.64 UR4, c[0x0][0x398] ;  /* 0x00007300ff0477ac */ /* 0x000e220008000a00 */
[----:B------:R-:W-:Y:S02]  /*0400*/  BSSY.RECONVERGENT B0, `(.L_x_3) ;  /* 0x000003d000007945 */ /* 0x000fe40003800200 */
[----:B------:R-:W-:Y:S01]  /*0410*/  LOP3.LUT R6, R4, 0x3, RZ, 0xc0, !PT ;  /* 0x0000000304067812 */ /* 0x000fe200078ec0ff */
[----:B------:R-:W1:Y:S03]  /*0420*/  LDCU.64 UR6, c[0x0][0x358] ;  /* 0x00006b00ff0677ac */ /* 0x000e660008000a00 */
[----:B------:R-:W-:Y:S01]  /*0430*/  ISETP.NE.U32.AND P0, PT, R6, 0x3, PT ;  /* 0x000000030600780c */ /* 0x000fe20003f05070 */
[----:B------:R-:W2:Y:S01]  /*0440*/  LDCU UR9, c[0x0][0x398] ;  /* 0x00007300ff0977ac */ /* 0x000ea20008000800 */
[----:B------:R-:W-:-:S02]  /*0450*/  IMAD.X R6, RZ, RZ, R7, P1 ;  /* 0x000000ffff067224 */ /* 0x000fc400008e0607 */
[----:B------:R-:W-:Y:S01]  /*0460*/  ISETP.NE.AND.EX P0, PT, RZ, RZ, PT, P0 ;  /* 0x000000ffff00720c */ /* 0x000fe20003f05300 */
[----:B------:R-:W3:Y:S01]  /*0470*/  LDCU.128 UR12, c[0x0][0x380] ;  /* 0x00007000ff0c77ac */ /* 0x000ee20008000c00 */
[----:B0-----:R-:W-:-:S04]  /*0480*/  UIMAD UR4, UR4, UR5, URZ ;  /* 0x00000005040472a4 */ /* 0x001fc8000f8e02ff */
[----:B------:R-:W-:-:S07]  /*0490*/  USHF.R.S32.HI UR5, URZ, 0x1f, UR4 ;  /* 0x0000001fff057899 */ /* 0x000fce0008011404 */
[----:B-1----:R-:W-:Y:S05]  /*04a0*/  @!P0 BRA `(.L_x_4) ;  /* 0x0000000000c88947 */ /* 0x002fea0003800000 */
[----:B------:R-:W-:-:S05]  /*04b0*/  VIADD R7, R4, 0x1 ;  /* 0x0000000104077836 */ /* 0x000fca0000000000 */
[----:B------:R-:W-:-:S04]  /*04c0*/  LOP3.LUT R7, R7, 0x3, RZ, 0xc0, !PT ;  /* 0x0000000307077812 */ /* 0x000fc800078ec0ff */
[----:B------:R-:W-:-:S05]  /*04d0*/  IADD3 R7, P0, PT, RZ, -R7, RZ ;  /* 0x80000007ff077210 */ /* 0x000fca0007f1e0ff */
[----:B------:R-:W-:-:S08]  /*04e0*/  IMAD.X R8, RZ, RZ, -0x1, P0 ;  /* 0xffffffffff087424 */ /* 0x000fd000000e06ff */
.L_x_8:
[----:B------:R-:W-:Y:S01]  /*04f0*/  LOP3.LUT R9, R2, UR5, RZ, 0xfc, !PT ;  /* 0x0000000502097c12 */ /* 0x000fe2000f8efcff */
[----:B------:R-:W-:Y:S03]  /*0500*/  BSSY.RECONVERGENT B1, `(.L_x_5) ;  /* 0x000001d000017945 */ /* 0x000fe60003800200 */
[----:B------:R-:W-:-:S13]  /*0510*/  ISETP.NE.U32.AND P0, PT, R9, RZ, PT ;  /* 0x000000ff0900720c */ /* 0x000fda0003f05070 */
[----:B0-----:R-:W-:Y:S05]  /*0520*/  @P0 BRA `(.L_x_6) ;  /* 0x0000000000500947 */ /* 0x001fea0003800000 */
[----:B------:R-:W0:Y:S01]  /*0530*/  I2F.U32.RP R9, UR4 ;  /* 0x0000000400097d06 */ /* 0x000e220008209000 */
[----:B------:R-:W-:-:S07]  /*0540*/  ISETP.NE.U32.AND P1, PT, RZ, UR4, PT ;  /* 0x00000004ff007c0c */ /* 0x000fce000bf25070 */
[----:B0-----:R-:W0:Y:S02]  /*0550*/  MUFU.RCP R9, R9 ;  /* 0x0000000900097308 */ /* 0x001e240000001000 */
[----:B0-----:R-:W-:-:S06]  /*0560*/  VIADD R10, R9, 0xffffffe ;  /* 0x0ffffffe090a7836 */ /* 0x001fcc0000000000 */
[----:B------:R0:W1:Y:S02]  /*0570*/  F2I.FTZ.U32.TRUNC.NTZ R11, R10 ;  /* 0x0000000a000b7305 */ /* 0x000064000021f000 */
[----:B0-----:R-:W-:Y:S02]  /*0580*/  IMAD.MOV.U32 R10, RZ, RZ, RZ ;  /* 0x000000ffff0a7224 */ /* 0x001fe400078e00ff */
[----:B-1----:R-:W-:-:S04]  /*0590*/  IMAD.MOV R13, RZ, RZ, -R11 ;  /* 0x000000ffff0d7224 */ /* 0x002fc800078e0a0b */
[----:B------:R-:W-:-:S04]  /*05a0*/  IMAD R13, R13, UR4, RZ ;  /* 0x000000040d0d7c24 */ /* 0x000fc8000f8e02ff */
[----:B------:R-:W-:-:S06]  /*05b0*/  IMAD.HI.U32 R11, R11, R13, R10 ;  /* 0x0000000d0b0b7227 */ /* 0x000fcc00078e000a */
[----:B------:R-:W-:-:S04]  /*05c0*/  IMAD.HI.U32 R11, R11, R0, RZ ;  /* 0x000000000b0b7227 */ /* 0x000fc800078e00ff */
[----:B------:R-:W-:-:S04]  /*05d0*/  IMAD.MOV R11, RZ, RZ, -R11 ;  /* 0x000000ffff0b7224 */ /* 0x000fc800078e0a0b */
[----:B------:R-:W-:Y:S02]  /*05e0*/  IMAD R12, R11, UR4, R0 ;  /* 0x000000040b0c7c24 */ /* 0x000fe4000f8e0200 */
[----:B------:R-:W-:-:S03]  /*05f0*/  IMAD.MOV.U32 R11, RZ, RZ, RZ ;  /* 0x000000ffff0b7224 */ /* 0x000fc600078e00ff */
[----:B------:R-:W-:-:S13]  /*0600*/  ISETP.GE.U32.AND P0, PT, R12, UR4, PT ;  /* 0x000000040c007c0c */ /* 0x000fda000bf06070 */
[----:B------:R-:W-:-:S05]  /*0610*/  @P0 VIADD R12, R12, -UR4 ;  /* 0x800000040c0c0c36 */ /* 0x000fca0008000000 */
[----:B------:R-:W-:-:S13]  /*0620*/  ISETP.GE.U32.AND P0, PT, R12, UR4, PT ;  /* 0x000000040c007c0c */ /* 0x000fda000bf06070 */
[----:B------:R-:W-:Y:S02]  /*0630*/  @P0 IADD3 R12, PT, PT, R12, -UR4, RZ ;  /* 0x800000040c0c0c10 */ /* 0x000fe4000fffe0ff */
[----:B------:R-:W-:-:S05]  /*0640*/  @!P1 LOP3.LUT R12, RZ, UR4, RZ, 0x33, !PT ;  /* 0x00000004ff0c9c12 */ /* 0x000fca000f8e33ff */
[----:B------:R-:W-:Y:S01]  /*0650*/  IMAD.MOV.U32 R10, RZ, RZ, R12 ;  /* 0x000000ffff0a7224 */ /* 0x000fe200078e000c */
[----:B------:R-:W-:Y:S06]  /*0660*/  BRA `(.L_x_7) ;  /* 0x0000000000187947 */ /* 0x000fec0003800000 */
.L_x_6:
[----:B------:R-:W-:Y:S01]  /*0670*/  IMAD.U32 R11, RZ, RZ, UR4 ;  /* 0x00000004ff0b7e24 */ /* 0x000fe2000f8e00ff */
[----:B------:R-:W-:Y:S01]  /*0680*/  MOV R10, 0x6b0 ;  /* 0x000006b0000a7802 */ /* 0x000fe20000000f00 */
[----:B------:R-:W-:-:S07]  /*0690*/  IMAD.U32 R9, RZ, RZ, UR5 ;  /* 0x00000005ff097e24 */ /* 0x000fce000f8e00ff */
[----:B--23--:R-:W-:Y:S05]  /*06a0*/  CALL.REL.NOINC `($__internal_1_$__cuda_sm20_rem_s64) ;  /* 0x0000000c00fc7944 */ /* 0x00cfea0003c00000 */
[----:B------:R-:W-:Y:S02]  /*06b0*/  IMAD.MOV.U32 R10, RZ, RZ, R9 ;  /* 0x000000ffff0a7224 */ /* 0x000fe400078e0009 */
[----:B------:R-:W-:-:S07]  /*06c0*/  IMAD.MOV.U32 R11, RZ, RZ, R12 ;  /* 0x000000ffff0b7224 */ /* 0x000fce00078e000c */
.L_x_7:
[----:B--23--:R-:W-:Y:S05]  /*06d0*/  BSYNC.RECONVERGENT B1 ;  /* 0x0000000000017941 */ /* 0x00cfea0003800200 */
.L_x_5:
[C---:B------:R-:W-:Y:S01]  /*06e0*/  IMAD.SHL.U32 R12, R10.reuse, 0x4, RZ ;  /* 0x000000040a0c7824 */ /* 0x040fe200078e00ff */
[----:B------:R-:W-:-:S04]  /*06f0*/  SHF.L.U64.HI R9, R10, 0x2, R11 ;  /* 0x000000020a097819 */ /* 0x000fc8000001020b */
[----:B------:R-:W-:-:S04]  /*0700*/  IADD3 R10, P0, PT, R12, UR14, RZ ;  /* 0x0000000e0c0a7c10 */ /* 0x000fc8000ff1e0ff */
[----:B------:R-:W-:-:S06]  /*0710*/  IADD3.X R11, PT, PT, R9, UR15, RZ, P0, !PT ;  /* 0x0000000f090b7c10 */ /* 0x000fcc00087fe4ff */
[----:B------:R-:W2:Y:S01]  /*0720*/  LDG.E R11, desc[UR6][R10.64] ;  /* 0x000000060a0b7981 */ /* 0x000ea2000c1e1900 */
[----:B------:R-:W-:Y:S02]  /*0730*/  IADD3 R12, P0, PT, R12, UR12, RZ ;  /* 0x0000000c0c0c7c10 */ /* 0x000fe4000ff1e0ff */
[----:B------:R-:W-:Y:S02]  /*0740*/  IADD3 R0, P1, PT, R0, UR9, RZ ;  /* 0x0000000900007c10 */ /* 0x000fe4000ff3e0ff */
[----:B------:R-:W-:Y:S02]  /*0750*/  IADD3.X R13, PT, PT, R9, UR13, RZ, P0, !PT ;  /* 0x0000000d090d7c10 */ /* 0x000fe400087fe4ff */
[----:B------:R-:W-:Y:S02]  /*0760*/  IADD3 R7, P0, PT, R7, 0x1, RZ ;  /* 0x0000000107077810 */ /* 0x000fe40007f1e0ff */
[----:B------:R-:W-:-:S03]  /*0770*/  IADD3.X R2, PT, PT, R2, UR8, RZ, P1, !PT ;  /* 0x0000000802027c10 */ /* 0x000fc60008ffe4ff */
[----:B------:R-:W-:Y:S01]  /*0780*/  IMAD.X R8, RZ, RZ, R8, P0 ;  /* 0x000000ffff087224 */ /* 0x000fe200000e0608 */
[----:B------:R-:W-:-:S04]  /*0790*/  ISETP.NE.U32.AND P0, PT, R7, RZ, PT ;  /* 0x000000ff0700720c */ /* 0x000fc80003f05070 */
[----:B------:R-:W-:Y:S01]  /*07a0*/  ISETP.NE.AND.EX P0, PT, R8, RZ, PT, P0 ;  /* 0x000000ff0800720c */ /* 0x000fe20003f05300 */
[----:B--2---:R0:W-:-:S12]  /*07b0*/  STG.E desc[UR6][R12.64], R11 ;  /* 0x0000000b0c007986 */ /* 0x0041d8000c101906 */
[----:B------:R-:W-:Y:S05]  /*07c0*/  @P0 BRA `(.L_x_8) ;  /* 0xfffffffc00480947 */ /* 0x000fea000383ffff */
.L_x_4:
[----:B--23--:R-:W-:Y:S05]  /*07d0*/  BSYNC.RECONVERGENT B0 ;  /* 0x0000000000007941 */ /* 0x00cfea0003800200 */
.L_x_3:
[----:B------:R-:W-:Y:S01]  /*07e0*/  ISETP.GE.U32.AND P0, PT, R4, 0x3, PT ;  /* 0x000000030400780c */ /* 0x000fe20003f06070 */
[----:B------:R-:W1:Y:S03]  /*07f0*/  LDCU UR10, c[0x0][0x398] ;  /* 0x00007300ff0a77ac */ /* 0x000e660008000800 */
[----:B------:R-:W-:Y:S01]  /*0800*/  ISETP.GE.U32.AND.EX P0, PT, R6, RZ, PT, P0 ;  /* 0x000000ff0600720c */ /* 0x000fe20003f06100 */
[----:B------:R-:W2:-:S12]  /*0810*/  LDCU.128 UR16, c[0x0][0x380] ;  /* 0x00007000ff1077ac */ /* 0x000e980008000c00 */
[----:B-12---:R-:W-:Y:S05]  /*0820*/  @!P0 EXIT ;  /* 0x000000000000894d */ /* 0x006fea0003800000 */
.L_x_21:
[----:B------:R-:W-:Y:S01]  /*0830*/  LOP3.LUT R4, R2, UR5, RZ, 0xfc, !PT ;  /* 0x0000000502047c12 */ /* 0x000fe2000f8efcff */
[----:B------:R-:W-:Y:S03]  /*0840*/  BSSY.RECONVERGENT B0, `(.L_x_9) ;  /* 0x000001c000007945 */ /* 0x000fe60003800200 */
[----:B------:R-:W-:-:S13]  /*0850*/  ISETP.NE.U32.AND P0, PT, R4, RZ, PT ;  /* 0x000000ff0400720c */ /* 0x000fda0003f05070 */
[----:B-1----:R-:W-:Y:S05]  /*0860*/  @P0 BRA `(.L_x_10) ;  /* 0x00000000004c0947 */ /* 0x002fea0003800000 */
[----:B------:R-:W1:Y:S01]  /*0870*/  I2F.U32.RP R8, UR4 ;  /* 0x0000000400087d06 */ /* 0x000e620008209000 */
[----:B------:R-:W-:Y:S01]  /*0880*/  IMAD.MOV.U32 R6, RZ, RZ, RZ ;  /* 0x000000ffff067224 */ /* 0x000fe200078e00ff */
[----:B------:R-:W-:-:S06]  /*0890*/  ISETP.NE.U32.AND P1, PT, RZ, UR4, PT ;  /* 0x00000004ff007c0c */ /* 0x000fcc000bf25070 */
[----:B-1----:R-:W1:Y:S02]  /*08a0*/  MUFU.RCP R8, R8 ;  /* 0x0000000800087308 */ /* 0x002e640000001000 */
[----:B-1----:R-:W-:-:S06]  /*08b0*/  VIADD R9, R8, 0xffffffe ;  /* 0x0ffffffe08097836 */ /* 0x002fcc0000000000 */
[----:B------:R-:W0:Y:S02]  /*08c0*/  F2I.FTZ.U32.TRUNC.NTZ R7, R9 ;  /* 0x0000000900077305 */ /* 0x000e24000021f000 */
[----:B0-----:R-:W-:-:S05]  /*08d0*/  IADD3 R11, PT, PT, RZ, -R7, RZ ;  /* 0x80000007ff0b7210 */ /* 0x001fca0007ffe0ff */
        /* <DEDUP_REMOVED lines=9> */
[----:B------:R-:W-:Y:S01]  /*0970*/  @P0 VIADD R6, R6, -UR4 ;  /* 0x8000000406060c36 */ /* 0x000fe20008000000 */
[----:B------:R-:W-:Y:S01]  /*0980*/  @!P1 LOP3.LUT R6, RZ, UR4, RZ, 0x33, !PT ;  /* 0x00000004ff069c12 */ /* 0x000fe2000f8e33ff */
[----:B------:R-:W-:Y:S06]  /*0990*/  BRA `(.L_x_11) ;  /* 0x0000000000187947 */ /* 0x000fec0003800000 */
.L_x_10:
[----:B0-----:R-:W-:Y:S01]  /*09a0*/  IMAD.U32 R11, RZ, RZ, UR4 ;  /* 0x00000004ff0b7e24 */ /* 0x001fe2000f8e00ff */
[----:B------:R-:W-:Y:S01]  /*09b0*/  MOV R10, 0x9e0 ;  /* 0x000009e0000a7802 */ /* 0x000fe20000000f00 */
[----:B------:R-:W-:-:S07]  /*09c0*/  IMAD.U32 R9, RZ, RZ, UR5 ;  /* 0x00000005ff097e24 */ /* 0x000fce000f8e00ff */
[----:B------:R-:W-:Y:S05]  /*09d0*/  CALL.REL.NOINC `($__internal_1_$__cuda_sm20_rem_s64) ;  /* 0x0000000c00307944 */ /* 0x000fea0003c00000 */
[----:B------:R-:W-:Y:S02]  /*09e0*/  IMAD.MOV.U32 R6, RZ, RZ, R9 ;  /* 0x000000ffff067224 */ /* 0x000fe400078e0009 */
[----:B------:R-:W-:-:S07]  /*09f0*/  IMAD.MOV.U32 R7, RZ, RZ, R12 ;  /* 0x000000ffff077224 */ /* 0x000fce00078e000c */
.L_x_11:
[----:B------:R-:W-:Y:S05]  /*0a00*/  BSYNC.RECONVERGENT B0 ;  /* 0x0000000000007941 */ /* 0x000fea0003800200 */
.L_x_9:
[C---:B------:R-:W-:Y:S02]  /*0a10*/  SHF.L.U32 R8, R6.reuse, 0x2, RZ ;  /* 0x0000000206087819 */ /* 0x040fe400000006ff */
[----:B------:R-:W-:Y:S02]  /*0a20*/  SHF.L.U64.HI R4, R6, 0x2, R7 ;  /* 0x0000000206047819 */ /* 0x000fe40000010207 */
[----:B------:R-:W-:-:S04]  /*0a30*/  IADD3 R6, P0, PT, R8, UR18, RZ ;  /* 0x0000001208067c10 */ /* 0x000fc8000ff1e0ff */
[----:B------:R-:W-:-:S06]  /*0a40*/  IADD3.X R7, PT, PT, R4, UR19, RZ, P0, !PT ;  /* 0x0000001304077c10 */ /* 0x000fcc00087fe4ff */
[----:B------:R-:W2:Y:S01]  /*0a50*/  LDG.E R7, desc[UR6][R6.64] ;  /* 0x0000000606077981 */ /* 0x000ea2000c1e1900 */
[----:B------:R-:W-:Y:S01]  /*0a60*/  IADD3 R8, P0, PT, R8, UR16, RZ ;  /* 0x0000001008087c10 */ /* 0x000fe2000ff1e0ff */
[----:B------:R-:W-:Y:S03]  /*0a70*/  BSSY.RECONVERGENT B0, `(.L_x_12) ;  /* 0x0000021000007945 */ /* 0x000fe60003800200 */
[----:B------:R-:W-:Y:S02]  /*0a80*/  IADD3.X R9, PT, PT, R4, UR17, RZ, P0, !PT ;  /* 0x0000001104097c10 */ /* 0x000fe400087fe4ff */
[----:B------:R-:W-:-:S04]  /*0a90*/  IADD3 R0, P0, PT, R0, UR10, RZ ;  /* 0x0000000a00007c10 */ /* 0x000fc8000ff1e0ff */
[----:B------:R-:W-:-:S04]  /*0aa0*/  IADD3.X R2, PT, PT, R2, UR8, RZ, P0, !PT ;  /* 0x0000000802027c10 */ /* 0x000fc800087fe4ff */
[----:B------:R-:W-:-:S04]  /*0ab0*/  LOP3.LUT R4, R2, UR5, RZ, 0xfc, !PT ;  /* 0x0000000502047c12 */ /* 0x000fc8000f8efcff */
[----:B------:R-:W-:Y:S01]  /*0ac0*/  ISETP.NE.U32.AND P0, PT, R4, RZ, PT ;  /* 0x000000ff0400720c */ /* 0x000fe20003f05070 */
[----:B--2---:R0:W-:-:S12]  /*0ad0*/  STG.E desc[UR6][R8.64], R7 ;  /* 0x0000000708007986 */ /* 0x0041d8000c101906 */
[----:B------:R-:W-:Y:S05]  /*0ae0*/  @P0 BRA `(.L_x_13) ;  /* 0x00000000004c0947 */ /* 0x000fea0003800000 */
[----:B0-----:R-:W0:Y:S01]  /*0af0*/  I2F.U32.RP R8, UR4 ;  /* 0x0000000400087d06 */ /* 0x001e220008209000 */
[----:B------:R-:W-:Y:S01]  /*0b00*/  IMAD.MOV.U32 R6, RZ, RZ, RZ ;  /* 0x000000ffff067224 */ /* 0x000fe200078e00ff */
[----:B------:R-:W-:-:S06]  /*0b10*/  ISETP.NE.U32.AND P1, PT, RZ, UR4, PT ;  /* 0x00000004ff007c0c */ /* 0x000fcc000bf25070 */
[----:B0-----:R-:W0:Y:S02]  /*0b20*/  MUFU.RCP R8, R8 ;  /* 0x0000000800087308 */ /* 0x001e240000001000 */
[----:B0-----:R-:W-:-:S06]  /*0b30*/  VIADD R9, R8, 0xffffffe ;  /* 0x0ffffffe08097836 */ /* 0x001fcc0000000000 */
[----:B------:R-:W0:Y:S02]  /*0b40*/  F2I.FTZ.U32.TRUNC.NTZ R7, R9 ;  /* 0x0000000900077305 */ /* 0x000e24000021f000 */
[----:B0-----:R-:W-:-:S04]  /*0b50*/  IMAD.MOV R11, RZ, RZ, -R7 ;  /* 0x000000ffff0b7224 */ /* 0x001fc800078e0a07 */
        /* <DEDUP_REMOVED lines=12> */
.L_x_13:
[----:B------:R-:W-:Y:S01]  /*0c20*/  IMAD.U32 R11, RZ, RZ, UR4 ;  /* 0x00000004ff0b7e24 */ /* 0x000fe2000f8e00ff */
[----:B------:R-:W-:Y:S01]  /*0c30*/  MOV R10, 0xc60 ;  /* 0x00000c60000a7802 */ /* 0x000fe20000000f00 */
[----:B0-----:R-:W-:-:S07]  /*0c40*/  IMAD.U32 R9, RZ, RZ, UR5 ;  /* 0x00000005ff097e24 */ /* 0x001fce000f8e00ff */
[----:B------:R-:W-:Y:S05]  /*0c50*/  CALL.REL.NOINC `($__internal_1_$__cuda_sm20_rem_s64) ;  /* 0x0000000800907944 */ /* 0x000fea0003c00000 */
[----:B------:R-:W-:Y:S01]  /*0c60*/  MOV R6, R9 ;  /* 0x0000000900067202 */ /* 0x000fe20000000f00 */
[----:B------:R-:W-:-:S07]  /*0c70*/  IMAD.MOV.U32 R7, RZ, RZ, R12 ;  /* 0x000000ffff077224 */ /* 0x000fce00078e000c */
.L_x_14:
[----:B------:R-:W-:Y:S05]  /*0c80*/  BSYNC.RECONVERGENT B0 ;  /* 0x0000000000007941 */ /* 0x000fea0003800200 */
.L_x_12:
[C---:B------:R-:W-:Y:S01]  /*0c90*/  IMAD.SHL.U32 R8, R6.reuse, 0x4, RZ ;  /* 0x0000000406087824 */ /* 0x040fe200078e00ff */
[----:B------:R-:W-:-:S04]  /*0ca0*/  SHF.L.U64.HI R4, R6, 0x2, R7 ;  /* 0x0000000206047819 */ /* 0x000fc80000010207 */
        /* <DEDUP_REMOVED lines=31> */
.L_x_16:
[----:B------:R-:W-:Y:S01]  /*0ea0*/  MOV R11, UR4 ;  /* 0x00000004000b7c02 */ /* 0x000fe20008000f00 */
[----:B0-----:R-:W-:Y:S01]  /*0eb0*/  IMAD.U32 R9, RZ, RZ, UR5 ;  /* 0x00000005ff097e24 */ /* 0x001fe2000f8e00ff */
[----:B------:R-:W-:-:S07]  /*0ec0*/  MOV R10, 0xee0 ;  /* 0x00000ee0000a7802 */ /* 0x000fce0000000f00 */
[----:B------:R-:W-:Y:S05]  /*0ed0*/  CALL.REL.NOINC `($__internal_1_$__cuda_sm20_rem_s64) ;  /* 0x0000000400f07944 */ /* 0x000fea0003c00000 */
[----:B------:R-:W-:Y:S02]  /*0ee0*/  IMAD.MOV.U32 R6, RZ, RZ, R9 ;  /* 0x000000ffff067224 */ /* 0x000fe400078e0009 */
[----:B------:R-:W-:-:S07]  /*0ef0*/  IMAD.MOV.U32 R7, RZ, RZ, R12 ;  /* 0x000000ffff077224 */ /* 0x000fce00078e000c */
.L_x_17:
[----:B------:R-:W-:Y:S05]  /*0f00*/  BSYNC.RECONVERGENT B0 ;  /* 0x0000000000007941 */ /* 0x000fea0003800200 */
.L_x_15:
        /* <DEDUP_REMOVED lines=31> */
[----:B------:R-:W-:Y:S01]  /*1100*/  @!P1 LOP3.LUT R6, RZ, UR4, RZ, 0x33, !PT ;  /* 0x00000004ff069c12 */ /* 0x000fe2000f8e33ff */
[----:B------:R-:W-:Y:S06]  /*1110*/  BRA `(.L_x_20) ;  /* 0x0000000000187947 */ /* 0x000fec0003800000 */
.L_x_19:
[----:B------:R-:W-:Y:S01]  /*1120*/  IMAD.U32 R11, RZ, RZ, UR4 ;  /* 0x00000004ff0b7e24 */ /* 0x000fe2000f8e00ff */
[----:B------:R-:W-:Y:S01]  /*1130*/  MOV R10, 0x1160 ;  /* 0x00001160000a7802 */ /* 0x000fe20000000f00 */
[----:B0-----:R-:W-:-:S07]  /*1140*/  IMAD.U32 R9, RZ, RZ, UR5 ;  /* 0x00000005ff097e24 */ /* 0x001fce000f8e00ff */
[----:B------:R-:W-:Y:S05]  /*1150*/  CALL.REL.NOINC `($__internal_1_$__cuda_sm20_rem_s64) ;  /* 0x0000000400507944 */ /* 0x000fea0003c00000 */
[----:B------:R-:W-:Y:S02]  /*1160*/  IMAD.MOV.U32 R6, RZ, RZ, R9 ;  /* 0x000000ffff067224 */ /* 0x000fe400078e0009 */
[----:B------:R-:W-:-:S07]  /*1170*/  IMAD.MOV.U32 R7, RZ, RZ, R12 ;  /* 0x000000ffff077224 */ /* 0x000fce00078e000c */
.L_x_20:
[----:B------:R-:W-:Y:S05]  /*1180*/  BSYNC.RECONVERGENT B0 ;  /* 0x0000000000007941 */ /* 0x000fea0003800200 */
.L_x_18:
[C---:B------:R-:W-:Y:S01]  /*1190*/  IMAD.SHL.U32 R8, R6.reuse, 0x4, RZ ;  /* 0x0000000406087824 */ /* 0x040fe200078e00ff */
[----:B------:R-:W-:-:S04]  /*11a0*/  SHF.L.U64.HI R4, R6, 0x2, R7 ;  /* 0x0000000206047819 */ /* 0x000fc80000010207 */
[----:B------:R-:W-:-:S04]  /*11b0*/  IADD3 R6, P0, PT, R8, UR18, RZ ;  /* 0x0000001208067c10 */ /* 0x000fc8000ff1e0ff */
[----:B------:R-:W-:-:S06]  /*11c0*/  IADD3.X R7, PT, PT, R4, UR19, RZ, P0, !PT ;  /* 0x0000001304077c10 */ /* 0x000fcc00087fe4ff */
[----:B------:R-:W2:Y:S01]  /*11d0*/  LDG.E R7, desc[UR6][R6.64] ;  /* 0x0000000606077981 */ /* 0x000ea2000c1e1900 */
[----:B------:R-:W-:-:S04]  /*11e0*/  IADD3 R8, P0, PT, R8, UR16, RZ ;  /* 0x0000001008087c10 */ /* 0x000fc8000ff1e0ff */
[----:B------:R-:W-:Y:S02]  /*11f0*/  IADD3.X R9, PT, PT, R4, UR17, RZ, P0, !PT ;  /* 0x0000001104097c10 */ /* 0x000fe400087fe4ff */
[----:B------:R-:W-:-:S04]  /*1200*/  IADD3 R0, P0, PT, R0, UR10, RZ ;  /* 0x0000000a00007c10 */ /* 0x000fc8000ff1e0ff */
[----:B------:R-:W-:Y:S02]  /*1210*/  IADD3.X R2, PT, PT, R2, UR8, RZ, P0, !PT ;  /* 0x0000000802027c10 */ /* 0x000fe400087fe4ff */
[----:B------:R-:W-:-:S04]  /*1220*/  ISETP.GE.U32.AND P0, PT, R0, R3, PT ;  /* 0x000000030000720c */ /* 0x000fc80003f06070 */
[----:B------:R-:W-:Y:S01]  /*1230*/  ISETP.GE.AND.EX P0, PT, R2, R5, PT, P0 ;  /* 0x000000050200720c */ /* 0x000fe20003f06300 */
[----:B--2---:R1:W-:-:S12]  /*1240*/  STG.E desc[UR6][R8.64], R7 ;  /* 0x0000000708007986 */ /* 0x0043d8000c101906 */
[----:B------:R-:W-:Y:S05]  /*1250*/  @!P0 BRA `(.L_x_21) ;  /* 0xfffffff400748947 */ /* 0x000fea000383ffff */
[----:B------:R-:W-:Y:S05]  /*1260*/  EXIT ;  /* 0x000000000000794d */ /* 0x000fea0003800000 */
        .weak           $__internal_0_$__cuda_sm20_div_u64
        .type           $__internal_0_$__cuda_sm20_div_u64,@function
        .size           $__internal_0_$__cuda_sm20_div_u64,($__internal_1_$__cuda_sm20_rem_s64 - $__internal_0_$__cuda_sm20_div_u64)
$__internal_0_$__cuda_sm20_div_u64:
[----:B------:R-:W0:Y:S08]  /*1270*/  I2F.U64.RP R9, UR4 ;  /* 0x0000000400097d12 */ /* 0x000e300008309000 */
[----:B0-----:R-:W0:Y:S02]  /*1280*/  MUFU.RCP R9, R9 ;  /* 0x0000000900097308 */ /* 0x001e240000001000 */
[----:B0-----:R-:W-:-:S06]  /*1290*/  VIADD R10, R9, 0x1ffffffe ;  /* 0x1ffffffe090a7836 */ /* 0x001fcc0000000000 */
[----:B------:R-:W0:Y:S02]  /*12a0*/  F2I.U64.TRUNC R10, R10 ;  /* 0x0000000a000a7311 */ /* 0x000e24000020d800 */
[----:B0-----:R-:W-:-:S04]  /*12b0*/  IMAD.WIDE.U32 R12, R10, UR4, RZ ;  /* 0x000000040a0c7c25 */ /* 0x001fc8000f8e00ff */
[----:B------:R-:W-:Y:S01]  /*12c0*/  IMAD R13, R10, UR5, R13 ;  /* 0x000000050a0d7c24 */ /* 0x000fe2000f8e020d */
[----:B------:R-:W-:-:S03]  /*12d0*/  IADD3 R15, P0, PT, RZ, -R12, RZ ;  /* 0x8000000cff0f7210 */ /* 0x000fc60007f1e0ff */
[----:B------:R-:W-:Y:S02]  /*12e0*/  IMAD R13, R11, UR4, R13 ;  /* 0x000000040b0d7c24 */ /* 0x000fe4000f8e020d */
[----:B------:R-:W-:-:S04]  /*12f0*/  IMAD.HI.U32 R12, R10, R15, RZ ;  /* 0x0000000f0a0c7227 */ /* 0x000fc800078e00ff */
[----:B------:R-:W-:Y:S02]  /*1300*/  IMAD.X R17, RZ, RZ, ~R13, P0 ;  /* 0x000000ffff117224 */ /* 0x000fe400000e0e0d */
[----:B------:R-:W-:Y:S02]  /*1310*/  IMAD.MOV.U32 R13, RZ, RZ, R10 ;  /* 0x000000ffff0d7224 */ /* 0x000fe400078e000a */
[-C--:B------:R-:W-:Y:S02]  /*1320*/  IMAD R19, R11, R17.reuse, RZ ;  /* 0x000000110b137224 */ /* 0x080fe400078e02ff */
[----:B------:R-:W-:-:S04]  /*1330*/  IMAD.WIDE.U32 R12, P0, R10, R17, R12 ;  /* 0x000000110a0c7225 */ /* 0x000fc8000780000c */
[----:B------:R-:W-:-:S04]  /*1340*/  IMAD.HI.U32 R9, R11, R17, RZ ;  /* 0x000000110b097227 */ /* 0x000fc800078e00ff */
[----:B------:R-:W-:Y:S01]  /*1350*/  IMAD.HI.U32 R12, P1, R11, R15, R12 ;  /* 0x0000000f0b0c7227 */ /* 0x000fe2000782000c */
[----:B------:R-:W-:-:S04]  /*1360*/  IADD3.X R9, PT, PT, R9, R11, RZ, P0, !PT ;  /* 0x0000000b09097210 */ /* 0x000fc800007fe4ff */
[----:B------:R-:W-:-:S04]  /*1370*/  IADD3 R13, P2, PT, R19, R12, RZ ;  /* 0x0000000c130d7210 */ /* 0x000fc80007f5e0ff */
[----:B------:R-:W-:Y:S01]  /*1380*/  IADD3.X R9, PT, PT, RZ, RZ, R9, P2, P1 ;  /* 0x000000ffff097210 */ /* 0x000fe200017e2409 */
[----:B------:R-:W-:-:S04]  /*1390*/  IMAD.WIDE.U32 R10, R13, UR4, RZ ;  /* 0x000000040d0a7c25 */ /* 0x000fc8000f8e00ff */
[----:B------:R-:W-:Y:S01]  /*13a0*/  IMAD R12, R13, UR5, R11 ;  /* 0x000000050d0c7c24 */ /* 0x000fe2000f8e020b */
[----:B------:R-:W-:-:S03]  /*13b0*/  IADD3 R11, P0, PT, RZ, -R10, RZ ;  /* 0x8000000aff0b7210 */ /* 0x000fc60007f1e0ff */
[----:B------:R-:W-:Y:S02]  /*13c0*/  IMAD R10, R9, UR4, R12 ;  /* 0x00000004090a7c24 */ /* 0x000fe4000f8e020c */
[----:B------:R-:W-:-:S04]  /*13d0*/  IMAD.HI.U32 R12, R13, R11, RZ ;  /* 0x0000000b0d0c7227 */ /* 0x000fc800078e00ff */
[----:B------:R-:W-:-:S04]  /*13e0*/  IMAD.X R10, RZ, RZ, ~R10, P0 ;  /* 0x000000ffff0a7224 */ /* 0x000fc800000e0e0a */
[----:B------:R-:W-:-:S04]  /*13f0*/  IMAD.WIDE.U32 R12, P0, R13, R10, R12 ;  /* 0x0000000a0d0c7225 */ /* 0x000fc8000780000c */
[C---:B------:R-:W-:Y:S02]  /*1400*/  IMAD R14, R9.reuse, R10, RZ ;  /* 0x0000000a090e7224 */ /* 0x040fe400078e02ff */
[----:B------:R-:W-:-:S04]  /*1410*/  IMAD.HI.U32 R13, P1, R9, R11, R12 ;  /* 0x0000000b090d7227 */ /* 0x000fc8000782000c */
[----:B------:R-:W-:Y:S01]  /*1420*/  IMAD.HI.U32 R10, R9, R10, RZ ;  /* 0x0000000a090a7227 */ /* 0x000fe200078e00ff */
[----:B------:R-:W-:-:S03]  /*1430*/  IADD3 R13, P2, PT, R14, R13, RZ ;  /* 0x0000000d0e0d7210 */ /* 0x000fc60007f5e0ff */
[----:B------:R-:W-:Y:S02]  /*1440*/  IMAD.X R9, R10, 0x1, R9, P0 ;  /* 0x000000010a097824 */ /* 0x000fe400000e0609 */
[----:B------:R-:W-:-:S03]  /*1450*/  IMAD.HI.U32 R10, R13, R6, RZ ;  /* 0x000000060d0a7227 */ /* 0x000fc600078e00ff */
[----:B------:R-:W-:Y:S01]  /*1460*/  IADD3.X R9, PT, PT, RZ, RZ, R9, P2, P1 ;  /* 0x000000ffff097210 */ /* 0x000fe200017e2409 */
[----:B------:R-:W-:Y:S02]  /*1470*/  IMAD.MOV.U32 R11, RZ, RZ, RZ ;  /* 0x000000ffff0b7224 */ /* 0x000fe400078e00ff */
[----:B------:R-:W-:-:S04]  /*1480*/  IMAD.WIDE.U32 R10, R13, R7, R10 ;  /* 0x000000070d0a7225 */ /* 0x000fc800078e000a */
[C---:B------:R-:W-:Y:S02]  /*1490*/  IMAD R13, R9.reuse, R7, RZ ;  /* 0x00000007090d7224 */ /* 0x040fe400078e02ff */
[----:B------:R-:W-:-:S04]  /*14a0*/  IMAD.HI.U32 R10, P0, R9, R6, R10 ;  /* 0x00000006090a7227 */ /* 0x000fc8000780000a */
[----:B------:R-:W-:Y:S01]  /*14b0*/  IMAD.HI.U32 R9, R9, R7, RZ ;  /* 0x0000000709097227 */ /* 0x000fe200078e00ff */
[----:B------:R-:W-:-:S03]  /*14c0*/  IADD3 R13, P1, PT, R13, R10, RZ ;  /* 0x0000000a0d0d7210 */ /* 0x000fc60007f3e0ff */
[----:B------:R-:W-:Y:S02]  /*14d0*/  IMAD.X R9, RZ, RZ, R9, P0 ;  /* 0x000000ffff097224 */ /* 0x000fe400000e0609 */
[----:B------:R-:W-:-:S04]  /*14e0*/  IMAD.WIDE.U32 R10, R13, UR4, RZ ;  /* 0x000000040d0a7c25 */ /* 0x000fc8000f8e00ff */
[----:B------:R-:W-:Y:S01]  /*14f0*/  IMAD.X R9, RZ, RZ, R9, P1 ;  /* 0x000000ffff097224 */ /* 0x000fe200008e0609 */
[----:B------:R-:W-:Y:S01]  /*1500*/  IADD3 R14, P1, PT, -R10, R6, RZ ;  /* 0x000000060a0e7210 */ /* 0x000fe20007f3e1ff */
[C---:B------:R-:W-:Y:S01]  /*1510*/  IMAD R12, R13.reuse, UR5, R11 ;  /* 0x000000050d0c7c24 */ /* 0x040fe2000f8e020b */
[----:B------:R-:W-:Y:S02]  /*1520*/  IADD3 R6, P2, PT, R13, 0x1, RZ ;  /* 0x000000010d067810 */ /* 0x000fe40007f5e0ff */
[C---:B------:R-:W-:Y:S01]  /*1530*/  ISETP.GE.U32.AND P0, PT, R14.reuse, UR4, PT ;  /* 0x000000040e007c0c */ /* 0x040fe2000bf06070 */
[----:B------:R-:W-:Y:S02]  /*1540*/  IMAD R12, R9, UR4, R12 ;  /* 0x00000004090c7c24 */ /* 0x000fe4000f8e020c */
[----:B------:R-:W-:Y:S02]  /*1550*/  IMAD.X R10, RZ, RZ, R9, P2 ;  /* 0x000000ffff0a7224 */ /* 0x000fe400010e0609 */
[----:B------:R-:W-:Y:S01]  /*1560*/  IMAD.X R12, R7, 0x1, ~R12, P1 ;  /* 0x00000001070c7824 */ /* 0x000fe200008e0e0c */
[----:B------:R-:W-:-:S04]  /*1570*/  IADD3 R7, P1, PT, R14, -UR4, RZ ;  /* 0x800000040e077c10 */ /* 0x000fc8000ff3e0ff */
[C---:B------:R-:W-:Y:S02]  /*1580*/  ISETP.GE.U32.AND.EX P0, PT, R12.reuse, UR5, PT, P0 ;  /* 0x000000050c007c0c */ /* 0x040fe4000bf06100 */
[----:B------:R-:W-:Y:S02]  /*1590*/  IADD3.X R11, PT, PT, R12, ~UR5, RZ, P1, !PT ;  /* 0x800000050c0b7c10 */ /* 0x000fe40008ffe4ff */
[----:B------:R-:W-:Y:S02]  /*15a0*/  SEL R13, R6, R13, P0 ;  /* 0x0000000d060d7207 */ /* 0x000fe40000000000 */
[----:B------:R-:W-:Y:S02]  /*15b0*/  SEL R7, R7, R14, P0 ;  /* 0x0000000e07077207 */ /* 0x000fe40000000000 */
[----:B------:R-:W-:Y:S01]  /*15c0*/  SEL R10, R10, R9, P0 ;  /* 0x000000090a0a7207 */ /* 0x000fe20000000000 */
[----:B------:R-:W-:Y:S01]  /*15d0*/  HFMA2 R9, -RZ, RZ, 0, 0 ;  /* 0x00000000ff097431 */ /* 0x000fe200000001ff */
[----:B------:R-:W-:-:S02]  /*15e0*/  IADD3 R6, P2, PT, R13, 0x1, RZ ;  /* 0x000000010d067810 */ /* 0x000fc40007f5e0ff */
[----:B------:R-:W-:Y:S02]  /*15f0*/  SEL R11, R11, R12, P0 ;  /* 0x0000000c0b0b7207 */ /* 0x000fe40000000000 */
[----:B------:R-:W-:Y:S01]  /*1600*/  ISETP.GE.U32.AND P0, PT, R7, UR4, PT ;  /* 0x0000000407007c0c */ /* 0x000fe2000bf06070 */
[----:B------:R-:W-:Y:S01]  /*1610*/  IMAD.X R7, RZ, RZ, R10, P2 ;  /* 0x000000ffff077224 */ /* 0x000fe200010e060a */
[----:B------:R-:W-:Y:S02]  /*1620*/  ISETP.NE.U32.AND P1, PT, RZ, UR4, PT ;  /* 0x00000004ff007c0c */ /* 0x000fe4000bf25070 */
[----:B------:R-:W-:Y:S02]  /*1630*/  ISETP.GE.U32.AND.EX P0, PT, R11, UR5, PT, P0 ;  /* 0x000000050b007c0c */ /* 0x000fe4000bf06100 */
[----:B------:R-:W-:Y:S02]  /*1640*/  ISETP.NE.AND.EX P1, PT, RZ, UR5, PT, P1 ;  /* 0x00000005ff007c0c */ /* 0x000fe4000bf25310 */
[----:B------:R-:W-:-:S02]  /*1650*/  SEL R6, R6, R13, P0 ;  /* 0x0000000d06067207 */ /* 0x000fc40000000000 */
[----:B------:R-:W-:Y:S02]  /*1660*/  SEL R7, R7, R10, P0 ;  /* 0x0000000a07077207 */ /* 0x000fe40000000000 */
[----:B------:R-:W-:Y:S02]  /*1670*/  SEL R6, R6, 0xffffffff, P1 ;  /* 0xffffffff06067807 */ /* 0x000fe40000800000 */
[----:B------:R-:W-:Y:S01]  /*1680*/  SEL R7, R7, 0xffffffff, P1 ;  /* 0xffffffff07077807 */ /* 0x000fe20000800000 */
[----:B------:R-:W-:Y:S06]  /*1690*/  RET.REL.NODEC R8 `(_Z6kernelPfS_lii) ;  /* 0xffffffe808587950 */ /* 0x000fec0003c3ffff */
        .weak           $__internal_1_$__cuda_sm20_rem_s64
        .type           $__internal_1_$__cuda_sm20_rem_s64,@function
        .size           $__internal_1_$__cuda_sm20_rem_s64,(.L_x_24 - $__internal_1_$__cuda_sm20_rem_s64)
$__internal_1_$__cuda_sm20_rem_s64:
[----:B------:R-:W-:Y:S02]  /*16a0*/  IADD3 R12, P1, PT, RZ, -R11, RZ ;  /* 0x8000000bff0c7210 */ /* 0x000fe40007f3e0ff */
[----:B------:R-:W-:-:S03]  /*16b0*/  ISETP.GE.AND P0, PT, R9, RZ, PT ;  /* 0x000000ff0900720c */ /* 0x000fc60003f06270 */
[----:B------:R-:W-:Y:S01]  /*16c0*/  IMAD.X R14, RZ, RZ, ~R9, P1 ;  /* 0x000000ffff0e7224 */ /* 0x000fe200008e0e09 */
[----:B------:R-:W-:-:S04]  /*16d0*/  SEL R12, R12, R11, !P0 ;  /* 0x0000000b0c0c7207 */ /* 0x000fc80004000000 */
[----:B------:R-:W-:-:S04]  /*16e0*/  SEL R13, R14, R9, !P0 ;  /* 0x000000090e0d7207 */ /* 0x000fc80004000000 */
[----:B------:R-:W0:Y:S08]  /*16f0*/  I2F.U64.RP R18, R12 ;  /* 0x0000000c00127312 */ /* 0x000e300000309000 */
[----:B0-----:R-:W0:Y:S02]  /*1700*/  MUFU.RCP R18, R18 ;  /* 0x0000001200127308 */ /* 0x001e240000001000 */
[----:B0-----:R-:W-:-:S06]  /*1710*/  VIADD R15, R18, 0x1ffffffe ;  /* 0x1ffffffe120f7836 */ /* 0x001fcc0000000000 */
[----:B------:R-:W0:Y:S02]  /*1720*/  F2I.U64.TRUNC R14, R15 ;  /* 0x0000000f000e7311 */ /* 0x000e24000020d800 */
[----:B0-----:R-:W-:-:S04]  /*1730*/  IMAD.WIDE.U32 R16, R14, R12, RZ ;  /* 0x0000000c0e107225 */ /* 0x001fc800078e00ff */
[----:B------:R-:W-:Y:S01]  /*1740*/  IMAD R17, R14, R13, R17 ;  /* 0x0000000d0e117224 */ /* 0x000fe200078e0211 */
[----:B------:R-:W-:-:S03]  /*1750*/  IADD3 R21, P0, PT, RZ, -R16, RZ ;  /* 0x80000010ff157210 */ /* 0x000fc60007f1e0ff */
[----:B------:R-:W-:Y:S02]  /*1760*/  IMAD R17, R15, R12, R17 ;  /* 0x0000000c0f117224 */ /* 0x000fe400078e0211 */
[----:B------:R-:W-:-:S04]  /*1770*/  IMAD.HI.U32 R16, R14, R21, RZ ;  /* 0x000000150e107227 */ /* 0x000fc800078e00ff */
[----:B------:R-:W-:Y:S02]  /*1780*/  IMAD.X R19, RZ, RZ, ~R17, P0 ;  /* 0x000000ffff137224 */ /* 0x000fe400000e0e11 */
[----:B------:R-:W-:Y:S02]  /*1790*/  IMAD.MOV.U32 R17, RZ, RZ, R14 ;  /* 0x000000ffff117224 */ /* 0x000fe400078e000e */
[----:B------:R-:W-:-:S04]  /*17a0*/  IMAD.WIDE.U32 R16, P0, R14, R19, R16 ;  /* 0x000000130e107225 */ /* 0x000fc80007800010 */
[C---:B------:R-:W-:Y:S02]  /*17b0*/  IMAD R14, R15.reuse, R19, RZ ;  /* 0x000000130f0e7224 */ /* 0x040fe400078e02ff */
[----:B------:R-:W-:Y:S01]  /*17c0*/  IMAD.HI.U32 R17, P1, R15, R21, R16 ;  /* 0x000000150f117227 */ /* 0x000fe20007820010 */
[----:B------:R-:W-:-:S03]  /*17d0*/  IADD3 R21, P4, PT, RZ, -R0, RZ ;  /* 0x80000000ff157210 */ /* 0x000fc60007f9e0ff */
[----:B------:R-:W-:Y:S01]  /*17e0*/  IMAD.HI.U32 R19, R15, R19, RZ ;  /* 0x000000130f137227 */ /* 0x000fe200078e00ff */
[----:B------:R-:W-:-:S03]  /*17f0*/  IADD3 R17, P2, PT, R14, R17, RZ ;  /* 0x000000110e117210 */ /* 0x000fc60007f5e0ff */
[----:B------:R-:W-:Y:S02]  /*1800*/  IMAD.X R19, R19, 0x1, R15, P0 ;  /* 0x0000000113137824 */ /* 0x000fe400000e060f */
[----:B------:R-:W-:-:S03]  /*1810*/  IMAD.WIDE.U32 R14, R17, R12, RZ ;  /* 0x0000000c110e7225 */ /* 0x000fc600078e00ff */
[----:B------:R-:W-:Y:S01]  /*1820*/  IADD3.X R19, PT, PT, RZ, RZ, R19, P2, P1 ;  /* 0x000000ffff137210 */ /* 0x000fe200017e2413 */
[----:B------:R-:W-:Y:S01]  /*1830*/  IMAD R16, R17, R13, R15 ;  /* 0x0000000d11107224 */ /* 0x000fe200078e020f */
[----:B------:R-:W-:Y:S02]  /*1840*/  IADD3 R15, P0, PT, RZ, -R14, RZ ;  /* 0x8000000eff0f7210 */ /* 0x000fe40007f1e0ff */
[----:B------:R-:W-:Y:S01]  /*1850*/  ISETP.GE.AND P1, PT, R2, RZ, PT ;  /* 0x000000ff0200720c */ /* 0x000fe20003f26270 */
[----:B------:R-:W-:Y:S02]  /*1860*/  IMAD R14, R19, R12, R16 ;  /* 0x0000000c130e7224 */ /* 0x000fe400078e0210 */
[----:B------:R-:W-:-:S04]  /*1870*/  IMAD.HI.U32 R16, R17, R15, RZ ;  /* 0x0000000f11107227 */ /* 0x000fc800078e00ff */
[----:B------:R-:W-:-:S04]  /*1880*/  IMAD.X R14, RZ, RZ, ~R14, P0 ;  /* 0x000000ffff0e7224 */ /* 0x000fc800000e0e0e */
[----:B------:R-:W-:-:S04]  /*1890*/  IMAD.WIDE.U32 R16, P0, R17, R14, R16 ;  /* 0x0000000e11107225 */ /* 0x000fc80007800010 */
[----:B------:R-:W-:Y:S01]  /*18a0*/  IMAD.HI.U32 R16, P2, R19, R15, R16 ;  /* 0x0000000f13107227 */ /* 0x000fe20007840010 */
[----:B------:R-:W-:-:S03]  /*18b0*/  SEL R17, R21, R0, !P1 ;  /* 0x0000000015117207 */ /* 0x000fc60004800000 */
[CC--:B------:R-:W-:Y:S02]  /*18c0*/  IMAD R15, R19.reuse, R14.reuse, RZ ;  /* 0x0000000e130f7224 */ /* 0x0c0fe400078e02ff */
[----:B------:R-:W-:-:S03]  /*18d0*/  IMAD.HI.U32 R14, R19, R14, RZ ;  /* 0x0000000e130e7227 */ /* 0x000fc600078e00ff */
[----:B------:R-:W-:Y:S01]  /*18e0*/  IADD3 R16, P3, PT, R15, R16, RZ ;  /* 0x000000100f107210 */ /* 0x000fe20007f7e0ff */
[----:B------:R-:W-:Y:S02]  /*18f0*/  IMAD.X R15, R14, 0x1, R19, P0 ;  /* 0x000000010e0f7824 */ /* 0x000fe400000e0613 */
[----:B------:R-:W-:Y:S02]  /*1900*/  IMAD.X R21, RZ, RZ, ~R2, P4 ;  /* 0x000000ffff157224 */ /* 0x000fe400020e0e02 */
[----:B------:R-:W-:Y:S01]  /*1910*/  IMAD.HI.U32 R14, R16, R17, RZ ;  /* 0x00000011100e7227 */ /* 0x000fe200078e00ff */
[----:B------:R-:W-:Y:S02]  /*1920*/  IADD3.X R18, PT, PT, RZ, RZ, R15, P3, P2 ;  /* 0x000000ffff127210 */ /* 0x000fe40001fe440f */
[----:B------:R-:W-:Y:S02]  /*1930*/  SEL R19, R21, R2, !P1 ;  /* 0x0000000215137207 */ /* 0x000fe40004800000 */
[----:B------:R-:W-:-:S03]  /*1940*/  MOV R15, RZ ;  /* 0x000000ff000f7202 */ /* 0x000fc60000000f00 */
[-C--:B------:R-:W-:Y:S02]  /*1950*/  IMAD R21, R18, R19.reuse, RZ ;  /* 0x0000001312157224 */ /* 0x080fe400078e02ff */
[----:B------:R-:W-:-:S04]  /*1960*/  IMAD.WIDE.U32 R14, R16, R19, R14 ;  /* 0x00000013100e7225 */ /* 0x000fc800078e000e */
[----:B------:R-:W-:-:S04]  /*1970*/  IMAD.HI.U32 R16, R18, R19, RZ ;  /* 0x0000001312107227 */ /* 0x000fc800078e00ff */
[----:B------:R-:W-:-:S04]  /*1980*/  IMAD.HI.U32 R14, P0, R18, R17, R14 ;  /* 0x00000011120e7227 */ /* 0x000fc8000780000e */
[----:B------:R-:W-:Y:S01]  /*1990*/  IMAD.X R16, RZ, RZ, R16, P0 ;  /* 0x000000ffff107224 */ /* 0x000fe200000e0610 */
[----:B------:R-:W-:-:S05]  /*19a0*/  IADD3 R21, P2, PT, R21, R14, RZ ;  /* 0x0000000e15157210 */ /* 0x000fca0007f5e0ff */
[----:B------:R-:W-:-:S04]  /*19b0*/  IMAD.WIDE.U32 R14, R21, R12, RZ ;  /* 0x0000000c150e7225 */ /* 0x000fc800078e00ff */
[----:B------:R-:W-:Y:S01]  /*19c0*/  IMAD.X R23, RZ, RZ, R16, P2 ;  /* 0x000000ffff177224 */ /* 0x000fe200010e0610 */
[----:B------:R-:W-:Y:S01]  /*19d0*/  IADD3 R25, P2, PT, -R14, R17, RZ ;  /* 0x000000110e197210 */ /* 0x000fe20007f5e1ff */
[----:B------:R-:W-:-:S03]  /*19e0*/  IMAD R21, R21, R13, R15 ;  /* 0x0000000d15157224 */ /* 0x000fc600078e020f */
[-C--:B------:R-:W-:Y:S01]  /*19f0*/  ISETP.GE.U32.AND P0, PT, R25, R12.reuse, PT ;  /* 0x0000000c1900720c */ /* 0x080fe20003f06070 */
[----:B------:R-:W-:-:S04]  /*1a00*/  IMAD R14, R23, R12, R21 ;  /* 0x0000000c170e7224 */ /* 0x000fc800078e0215 */
[----:B------:R-:W-:Y:S01]  /*1a10*/  IMAD.X R19, R19, 0x1, ~R14, P2 ;  /* 0x0000000113137824 */ /* 0x000fe200010e0e0e */
[----:B------:R-:W-:-:S04]  /*1a20*/  IADD3 R15, P2, PT, R25, -R12, RZ ;  /* 0x8000000c190f7210 */ /* 0x000fc80007f5e0ff */
[C---:B------:R-:W-:Y:S01]  /*1a30*/  ISETP.GE.U32.AND.EX P0, PT, R19.reuse, R13, PT, P0 ;  /* 0x0000000d1300720c */ /* 0x040fe20003f06100 */
[----:B------:R-:W-:-:S03]  /*1a40*/  IMAD.X R17, R19, 0x1, ~R13, P2 ;  /* 0x0000000113117824 */ /* 0x000fc600010e0e0d */
[----:B------:R-:W-:Y:S02]  /*1a50*/  SEL R15, R15, R25, P0 ;  /* 0x000000190f0f7207 */ /* 0x000fe40000000000 */
[----:B------:R-:W-:Y:S02]  /*1a60*/  SEL R17, R17, R19, P0 ;  /* 0x0000001311117207 */ /* 0x000fe40000000000 */
[CC--:B------:R-:W-:Y:S02]  /*1a70*/  ISETP.GE.U32.AND P0, PT, R15.reuse, R12.reuse, PT ;  /* 0x0000000c0f00720c */ /* 0x0c0fe40003f06070 */
[----:B------:R-:W-:Y:S02]  /*1a80*/  IADD3 R12, P2, PT, R15, -R12, RZ ;  /* 0x8000000c0f0c7210 */ /* 0x000fe40007f5e0ff */
[----:B------:R-:W-:-:S03]  /*1a90*/  ISETP.GE.U32.AND.EX P0, PT, R17, R13, PT, P0 ;  /* 0x0000000d1100720c */ /* 0x000fc60003f06100 */
[----:B------:R-:W-:Y:S01]  /*1aa0*/  IMAD.X R13, R17, 0x1, ~R13, P2 ;  /* 0x00000001110d7824 */ /* 0x000fe200010e0e0d */
[----:B------:R-:W-:-:S04]  /*1ab0*/  SEL R12, R12, R15, P0 ;  /* 0x0000000f0c0c7207 */ /* 0x000fc80000000000 */
[----:B------:R-:W-:Y:S02]  /*1ac0*/  SEL R13, R13, R17, P0 ;  /* 0x000000110d0d7207 */ /* 0x000fe40000000000 */
[-C--:B------:R-:W-:Y:S02]  /*1ad0*/  IADD3 R15, P2, PT, RZ, -R12.reuse, RZ ;  /* 0x8000000cff0f7210 */ /* 0x080fe40007f5e0ff */
[----:B------:R-:W-:Y:S01]  /*1ae0*/  ISETP.NE.U32.AND P0, PT, R11, RZ, PT ;  /* 0x000000ff0b00720c */ /* 0x000fe20003f05070 */
[----:B------:R-:W-:Y:S02]  /*1af0*/  IMAD.MOV.U32 R11, RZ, RZ, 0x0 ;  /* 0x00000000ff0b7424 */ /* 0x000fe400078e00ff */
[----:B------:R-:W-:Y:S01]  /*1b00*/  IMAD.X R14, RZ, RZ, ~R13, P2 ;  /* 0x000000ffff0e7224 */ /* 0x000fe200010e0e0d */
[----:B------:R-:W-:Y:S02]  /*1b10*/  ISETP.NE.AND.EX P0, PT, R9, RZ, PT, P0 ;  /* 0x000000ff0900720c */ /* 0x000fe40003f05300 */
[----:B------:R-:W-:-:S02]  /*1b20*/  SEL R9, R15, R12, !P1 ;  /* 0x0000000c0f097207 */ /* 0x000fc40004800000 */
[----:B------:R-:W-:Y:S02]  /*1b30*/  SEL R12, R14, R13, !P1 ;  /* 0x0000000d0e0c7207 */ /* 0x000fe40004800000 */
[----:B------:R-:W-:Y:S02]  /*1b40*/  SEL R9, R9, 0xffffffff, P0 ;  /* 0xffffffff09097807 */ /* 0x000fe40000000000 */
[----:B------:R-:W-:Y:S01]  /*1b50*/  SEL R12, R12, 0xffffffff, P0 ;  /* 0xffffffff0c0c7807 */ /* 0x000fe20000000000 */
[----:B------:R-:W-:Y:S06]  /*1b60*/  RET.REL.NODEC R10 `(_Z6kernelPfS_lii) ;  /* 0xffffffe40a247950 */ /* 0x000fec0003c3ffff */
.L_x_22:
[----:B------:R-:W-:-:S00]  /*1b70*/  BRA `(.L_x_22) ;  /* 0xfffffffc00fc7947 */ /* 0x000fc0000383ffff */
[----:B------:R-:W-:-:S00]  /*1b80*/  NOP ;  /* 0x0000000000007918 */ /* 0x000fc00000000000 */
[----:B------:R-:W-:-:S00]  /*1b90*/  NOP ;  /* 0x0000000000007918 */ /* 0x000fc00000000000 */
[----:B------:R-:W-:-:S00]  /*1ba0*/  NOP ;  /* 0x0000000000007918 */ /* 0x000fc00000000000 */
[----:B------:R-:W-:-:S00]  /*1bb0*/  NOP ;  /* 0x0000000000007918 */ /* 0x000fc00000000000 */
[----:B------:R-:W-:-:S00]  /*1bc0*/  NOP ;  /* 0x0000000000007918 */ /* 0x000fc00000000000 */
[----:B------:R-:W-:-:S00]  /*1bd0*/  NOP ;  /* 0x0000000000007918 */ /* 0x000fc00000000000 */
[----:B------:R-:W-:-:S00]  /*1be0*/  NOP ;  /* 0x0000000000007918 */ /* 0x000fc00000000000 */
[----:B------:R-:W-:-:S00]  /*1bf0*/  NOP ;  /* 0x0000000000007918 */ /* 0x000fc00000000000 */
.L_x_24:


//--------------------- .nv.shared.reserved.0     --------------------------
	.section	.nv.shared.reserved.0,"aw",@nobits
	.weak		__nv_reservedSMEM_offset_0_alias
	.size		__nv_reservedSMEM_offset_0_alias, 0, 64
	.other		__nv_reservedSMEM_offset_0_alias,@"STO_CUDA_RESERVED_SHARED STV_DEFAULT"
__nv_reservedSMEM_offset_0_alias:
	.zero		0
	.zero		64


//--------------------- .nv.constant0._Z6kernelPfS_lii --------------------------
	.section	.nv.constant0._Z6kernelPfS_lii,"a",@progbits
	.sectionflags	@""
	.align	4
.nv.constant0._Z6kernelPfS_lii:
	.zero		928


//--------------------- SYMBOLS --------------------------

	.type		.nv.reservedSmem.offset0,@object
	.size		.nv.reservedSmem.offset0,0x4
